	.headerflags	@"EF_CUDA_TEXMODE_UNIFIED EF_CUDA_64BIT_ADDRESS EF_CUDA_ACCELERATORS EF_CUDA_SM90 EF_CUDA_VIRTUAL_SM(EF_CUDA_SM90)"
	.elftype	@"ET_EXEC"


//--------------------- .nv.info                  --------------------------
	.section	.nv.info,"",@"SHT_CUDA_INFO"
	.align	4


	//----- nvinfo : EIATTR_REGCOUNT
	.align		4
        /*0000*/ 	.byte	0x04, 0x2f
        /*0002*/ 	.short	(.L_3 - .L_2)
	.align		4
.L_2:
        /*0004*/ 	.word	index@(triton_poi_fused__native_batch_norm_legit_no_training__unsafe_index_add_mul_relu_sub_25)
        /*0008*/ 	.word	0x00000020


	//----- nvinfo : EIATTR_MIN_STACK_SIZE
	.align		4
.L_3:
        /*000c*/ 	.byte	0x04, 0x12
        /*000e*/ 	.short	(.L_5 - .L_4)
	.align		4
.L_4:
        /*0010*/ 	.word	index@(triton_poi_fused__native_batch_norm_legit_no_training__unsafe_index_add_mul_relu_sub_25)
        /*0014*/ 	.word	0x00000000


	//----- nvinfo : EIATTR_FRAME_SIZE
	.align		4
.L_5:
        /*0018*/ 	.byte	0x04, 0x11
        /*001a*/ 	.short	(.L_7 - .L_6)
	.align		4
.L_6:
        /*001c*/ 	.word	index@(triton_poi_fused__native_batch_norm_legit_no_training__unsafe_index_add_mul_relu_sub_25)
        /*0020*/ 	.word	0x00000000


	//----- nvinfo : EIATTR_MIN_STACK_SIZE
	.align		4
.L_7:
        /*0024*/ 	.byte	0x04, 0x12
        /*0026*/ 	.short	(.L_9 - .L_8)
	.align		4
.L_8:
        /*0028*/ 	.word	index@(triton_poi_fused__native_batch_norm_legit_no_training__unsafe_index_add_mul_relu_sub_25)
        /*002c*/ 	.word	0x00000000
.L_9:


//--------------------- .nv.info.triton_poi_fused__native_batch_norm_legit_no_training__unsafe_index_add_mul_relu_sub_25 --------------------------
	.section	.nv.info.triton_poi_fused__native_batch_norm_legit_no_training__unsafe_index_add_mul_relu_sub_25,"",@"SHT_CUDA_INFO"
	.sectionflags	@""
	.align	4


	//----- nvinfo : EIATTR_CUDA_API_VERSION
	.align		4
        /*0000*/ 	.byte	0x04, 0x37
        /*0002*/ 	.short	(.L_11 - .L_10)
.L_10:
        /*0004*/ 	.word	0x0000007c


	//----- nvinfo : EIATTR_KPARAM_INFO
	.align		4
.L_11:
        /*0008*/ 	.byte	0x04, 0x17
        /*000a*/ 	.short	(.L_13 - .L_12)
.L_12:
        /*000c*/ 	.word	0x00000000
        /*0010*/ 	.short	0x000e
        /*0012*/ 	.short	0x0070
        /*0014*/ 	.byte	0x00, 0xf0, 0x11, 0x00


	//----- nvinfo : EIATTR_KPARAM_INFO
	.align		4
.L_13:
        /*0018*/ 	.byte	0x04, 0x17
        /*001a*/ 	.short	(.L_15 - .L_14)
.L_14:
        /*001c*/ 	.word	0x00000000
        /*0020*/ 	.short	0x000d
        /*0022*/ 	.short	0x0068
        /*0024*/ 	.byte	0x00, 0xf4, 0x21, 0x00


	//----- nvinfo : EIATTR_KPARAM_INFO
	.align		4
.L_15:
        /*0028*/ 	.byte	0x04, 0x17
        /*002a*/ 	.short	(.L_17 - .L_16)
.L_16:
        /*002c*/ 	.word	0x00000000
        /*0030*/ 	.short	0x000c
        /*0032*/ 	.short	0x0060
        /*0034*/ 	.byte	0x00, 0xf4, 0x21, 0x00


	//----- nvinfo : EIATTR_KPARAM_INFO
	.align		4
.L_17:
        /*0038*/ 	.byte	0x04, 0x17
        /*003a*/ 	.short	(.L_19 - .L_18)
.L_18:
        /*003c*/ 	.word	0x00000000
        /*0040*/ 	.short	0x000b
        /*0042*/ 	.short	0x0058
        /*0044*/ 	.byte	0x00, 0xf4, 0x21, 0x00


	//----- nvinfo : EIATTR_KPARAM_INFO
	.align		4
.L_19:
        /*0048*/ 	.byte	0x04, 0x17
        /*004a*/ 	.short	(.L_21 - .L_20)
.L_20:
        /*004c*/ 	.word	0x00000000
        /*0050*/ 	.short	0x000a
        /*0052*/ 	.short	0x0050
        /*0054*/ 	.byte	0x00, 0xf4, 0x21, 0x00


	//----- nvinfo : EIATTR_KPARAM_INFO
	.align		4
.L_21:
        /*0058*/ 	.byte	0x04, 0x17
        /*005a*/ 	.short	(.L_23 - .L_22)
.L_22:
        /*005c*/ 	.word	0x00000000
        /*0060*/ 	.short	0x0009
        /*0062*/ 	.short	0x0048
        /*0064*/ 	.byte	0x00, 0xf4, 0x21, 0x00


	//----- nvinfo : EIATTR_KPARAM_INFO
	.align		4
.L_23:
        /*0068*/ 	.byte	0x04, 0x17
        /*006a*/ 	.short	(.L_25 - .L_24)
.L_24:
        /*006c*/ 	.word	0x00000000
        /*0070*/ 	.short	0x0008
        /*0072*/ 	.short	0x0040
        /*0074*/ 	.byte	0x00, 0xf4, 0x21, 0x00


	//----- nvinfo : EIATTR_KPARAM_INFO
	.align		4
.L_25:
        /*0078*/ 	.byte	0x04, 0x17
        /*007a*/ 	.short	(.L_27 - .L_26)
.L_26:
        /*007c*/ 	.word	0x00000000
        /*0080*/ 	.short	0x0007
        /*0082*/ 	.short	0x0038
        /*0084*/ 	.byte	0x00, 0xf4, 0x21, 0x00


	//----- nvinfo : EIATTR_KPARAM_INFO
	.align		4
.L_27:
        /*0088*/ 	.byte	0x04, 0x17
        /*008a*/ 	.short	(.L_29 - .L_28)
.L_28:
        /*008c*/ 	.word	0x00000000
        /*0090*/ 	.short	0x0006
        /*0092*/ 	.short	0x0030
        /*0094*/ 	.byte	0x00, 0xf4, 0x21, 0x00


	//----- nvinfo : EIATTR_KPARAM_INFO
	.align		4
.L_29:
        /*0098*/ 	.byte	0x04, 0x17
        /*009a*/ 	.short	(.L_31 - .L_30)
.L_30:
        /*009c*/ 	.word	0x00000000
        /*00a0*/ 	.short	0x0005
        /*00a2*/ 	.short	0x0028
        /*00a4*/ 	.byte	0x00, 0xf4, 0x21, 0x00


	//----- nvinfo : EIATTR_KPARAM_INFO
	.align		4
.L_31:
        /*00a8*/ 	.byte	0x04, 0x17
        /*00aa*/ 	.short	(.L_33 - .L_32)
.L_32:
        /*00ac*/ 	.word	0x00000000
        /*00b0*/ 	.short	0x0004
        /*00b2*/ 	.short	0x0020
        /*00b4*/ 	.byte	0x00, 0xf4, 0x21, 0x00


	//----- nvinfo : EIATTR_KPARAM_INFO
	.align		4
.L_33:
        /*00b8*/ 	.byte	0x04, 0x17
        /*00ba*/ 	.short	(.L_35 - .L_34)
.L_34:
        /*00bc*/ 	.word	0x00000000
        /*00c0*/ 	.short	0x0003
        /*00c2*/ 	.short	0x0018
        /*00c4*/ 	.byte	0x00, 0xf4, 0x21, 0x00


	//----- nvinfo : EIATTR_KPARAM_INFO
	.align		4
.L_35:
        /*00c8*/ 	.byte	0x04, 0x17
        /*00ca*/ 	.short	(.L_37 - .L_36)
.L_36:
        /*00cc*/ 	.word	0x00000000
        /*00d0*/ 	.short	0x0002
        /*00d2*/ 	.short	0x0010
        /*00d4*/ 	.byte	0x00, 0xf4, 0x21, 0x00


	//----- nvinfo : EIATTR_KPARAM_INFO
	.align		4
.L_37:
        /*00d8*/ 	.byte	0x04, 0x17
        /*00da*/ 	.short	(.L_39 - .L_38)
.L_38:
        /*00dc*/ 	.word	0x00000000
        /*00e0*/ 	.short	0x0001
        /*00e2*/ 	.short	0x0008
        /*00e4*/ 	.byte	0x00, 0xf4, 0x21, 0x00


	//----- nvinfo : EIATTR_KPARAM_INFO
	.align		4
.L_39:
        /*00e8*/ 	.byte	0x04, 0x17
        /*00ea*/ 	.short	(.L_41 - .L_40)
.L_40:
        /*00ec*/ 	.word	0x00000000
        /*00f0*/ 	.short	0x0000
        /*00f2*/ 	.short	0x0000
        /*00f4*/ 	.byte	0x00, 0xf4, 0x21, 0x00


	//----- nvinfo : EIATTR_SPARSE_MMA_MASK
	.align		4
.L_41:
        /*00f8*/ 	.byte	0x03, 0x50
        /*00fa*/ 	.short	0x0000


	//----- nvinfo : EIATTR_MAXREG_COUNT
	.align		4
        /*00fc*/ 	.byte	0x03, 0x1b
        /*00fe*/ 	.short	0x00ff


	//----- nvinfo : EIATTR_EXIT_INSTR_OFFSETS
	.align		4
        /*0100*/ 	.byte	0x04, 0x1c
        /*0102*/ 	.short	(.L_43 - .L_42)


	//   ....[0]....
.L_42:
        /*0104*/ 	.word	0x00000d10


	//   ....[1]....
        /*0108*/ 	.word	0x00000d30


	//----- nvinfo : EIATTR_REQNTID
	.align		4
.L_43:
        /*010c*/ 	.byte	0x04, 0x10
        /*010e*/ 	.short	(.L_45 - .L_44)
.L_44:
        /*0110*/ 	.word	0x00000080
        /*0114*/ 	.word	0x00000001
        /*0118*/ 	.word	0x00000001


	//----- nvinfo : EIATTR_CBANK_PARAM_SIZE
	.align		4
.L_45:
        /*011c*/ 	.byte	0x03, 0x19
        /*011e*/ 	.short	0x0074


	//----- nvinfo : EIATTR_PARAM_CBANK
	.align		4
        /*0120*/ 	.byte	0x04, 0x0a
        /*0122*/ 	.short	(.L_47 - .L_46)
	.align		4
.L_46:
        /*0124*/ 	.word	index@(.nv.constant0.triton_poi_fused__native_batch_norm_legit_no_training__unsafe_index_add_mul_relu_sub_25)
        /*0128*/ 	.short	0x0210
        /*012a*/ 	.short	0x0074


	//----- nvinfo : EIATTR_SW_WAR
	.align		4
.L_47:
        /*012c*/ 	.byte	0x04, 0x36
        /*012e*/ 	.short	(.L_49 - .L_48)
.L_48:
        /*0130*/ 	.word	0x00000008
.L_49:


//--------------------- .nv.callgraph             --------------------------
	.section	.nv.callgraph,"",@"SHT_CUDA_CALLGRAPH"
	.align	4
	.sectionentsize	8
	.align		4
        /*0000*/ 	.word	0x00000000
	.align		4
        /*0004*/ 	.word	0xffffffff
	.align		4
        /*0008*/ 	.word	0x00000000
	.align		4
        /*000c*/ 	.word	0xfffffffe
	.align		4
        /*0010*/ 	.word	0x00000000
	.align		4
        /*0014*/ 	.word	0xfffffffd
	.align		4
        /*0018*/ 	.word	0x00000000
	.align		4
        /*001c*/ 	.word	0xfffffffc


//--------------------- .nv.constant4             --------------------------
	.section	.nv.constant4,"a",@progbits
	.align	8
	.align		8
.nv.constant4:
        /*0000*/ 	.dword	_$_str
	.align		8
        /*0008*/ 	.dword	_$_str_$_2


//--------------------- .text.triton_poi_fused__native_batch_norm_legit_no_training__unsafe_index_add_mul_relu_sub_25 --------------------------
	.section	.text.triton_poi_fused__native_batch_norm_legit_no_training__unsafe_index_add_mul_relu_sub_25,"ax",@progbits
	.align	128
        .global         triton_poi_fused__native_batch_norm_legit_no_training__unsafe_index_add_mul_relu_sub_25
        .type           triton_poi_fused__native_batch_norm_legit_no_training__unsafe_index_add_mul_relu_sub_25,@function
        .size           triton_poi_fused__native_batch_norm_legit_no_training__unsafe_index_add_mul_relu_sub_25,(.L_x_1 - triton_poi_fused__native_batch_norm_legit_no_training__unsafe_index_add_mul_relu_sub_25)
        .other          triton_poi_fused__native_batch_norm_legit_no_training__unsafe_index_add_mul_relu_sub_25,@"STO_CUDA_ENTRY STV_DEFAULT"
triton_poi_fused__native_batch_norm_legit_no_training__unsafe_index_add_mul_relu_sub_25:
.text.triton_poi_fused__native_batch_norm_legit_no_training__unsafe_index_add_mul_relu_sub_25:
[----:B------:R-:W0:Y:S01]  /*0000*/  LDC R1, c[0x0][0x28] ;  /* 0x00000a00ff017b82 */ /* 0x000e220000000800 */
[----:B------:R-:W1:Y:S07]  /*0010*/  S2R R0, SR_TID.X ;  /* 0x0000000000007919 */ /* 0x000e6e0000002100 */
[----:B------:R-:W2:Y:S01]  /*0020*/  LDC.64 R8, c[0x0][0x250] ;  /* 0x00009400ff087b82 */ /* 0x000ea20000000a00 */
[----:B------:R-:W-:Y:S01]  /*0030*/  ULDC.64 UR4, c[0x0][0x208] ;  /* 0x0000820000047ab9 */ /* 0x000fe20000000a00 */
[----:B------:R-:W3:Y:S06]  /*0040*/  S2R R5, SR_CTAID.X ;  /* 0x0000000000057919 */ /* 0x000eec0000002500 */
[----:B------:R-:W4:Y:S08]  /*0050*/  LDC.64 R16, c[0x0][0x240] ;  /* 0x00009000ff107b82 */ /* 0x000f300000000a00 */
[----:B------:R-:W5:Y:S08]  /*0060*/  LDC.64 R10, c[0x0][0x248] ;  /* 0x00009200ff0a7b82 */ /* 0x000f700000000a00 */
[----:B------:R-:W2:Y:S08]  /*0070*/  LDC.64 R14, c[0x0][0x258] ;  /* 0x00009600ff0e7b82 */ /* 0x000eb00000000a00 */
[----:B------:R-:W4:Y:S01]  /*0080*/  LDC.64 R24, c[0x0][0x260] ;  /* 0x00009800ff187b82 */ /* 0x000f220000000a00 */
[----:B-1----:R-:W-:Y:S01]  /*0090*/  IMAD.SHL.U32 R0, R0, 0x2, RZ ;  /* 0x0000000200007824 */ /* 0x002fe200078e00ff */
[----:B------:R-:W-:-:S02]  /*00a0*/  CS2R R6, SRZ ;  /* 0x0000000000067805 */ /* 0x000fc4000001ff00 */
[----:B---3--:R-:W-:-:S04]  /*00b0*/  SHF.R.S32.HI R3, RZ, 0x17, R5 ;  /* 0x00000017ff037819 */ /* 0x008fc80000011405 */
[----:B------:R-:W1:Y:S01]  /*00c0*/  LDC.64 R28, c[0x0][0x220] ;  /* 0x00008800ff1c7b82 */ /* 0x000e620000000a00 */
[----:B------:R-:W-:Y:S02]  /*00d0*/  LOP3.LUT R0, R0, 0xfe, RZ, 0xc0, !PT ;  /* 0x000000fe00007812 */ /* 0x000fe400078ec0ff */
[----:B------:R-:W-:Y:S02]  /*00e0*/  CS2R R26, SRZ ;  /* 0x00000000001a7805 */ /* 0x000fe4000001ff00 */
[----:B------:R-:W-:Y:S01]  /*00f0*/  SGXT R3, R3, 0x1 ;  /* 0x000000010303781a */ /* 0x000fe20000000200 */
[----:B------:R-:W-:Y:S01]  /*0100*/  ULDC.64 UR6, c[0x0][0x228] ;  /* 0x00008a0000067ab9 */ /* 0x000fe20000000a00 */
[----:B------:R-:W-:-:S05]  /*0110*/  IMAD R0, R5, 0x100, R0 ;  /* 0x0000010005007824 */ /* 0x000fca00078e0200 */
[----:B------:R-:W-:Y:S02]  /*0120*/  LEA.HI R3, R3, R0, RZ, 0x6 ;  /* 0x0000000003037211 */ /* 0x000fe400078f30ff */
[----:B------:R-:W-:Y:S02]  /*0130*/  ISETP.GE.AND P0, PT, R0, 0x2400, PT ;  /* 0x000024000000780c */ /* 0x000fe40003f06270 */
[----:B------:R-:W-:-:S05]  /*0140*/  SHF.R.S32.HI R23, RZ, 0x6, R3 ;  /* 0x00000006ff177819 */ /* 0x000fca0000011403 */
[----:B------:R-:W-:-:S05]  /*0150*/  IMAD.HI R2, R23, 0x38e38e39, RZ ;  /* 0x38e38e3917027827 */ /* 0x000fca00078e02ff */
[----:B------:R-:W-:-:S04]  /*0160*/  SHF.R.U32.HI R3, RZ, 0x1f, R2 ;  /* 0x0000001fff037819 */ /* 0x000fc80000011602 */
[----:B------:R-:W-:-:S05]  /*0170*/  LEA.HI.SX32 R2, R2, R3, 0x1d ;  /* 0x0000000302027211 */ /* 0x000fca00078feaff */
[----:B------:R-:W-:Y:S01]  /*0180*/  IMAD R13, R2, -0x24, R23 ;  /* 0xffffffdc020d7824 */ /* 0x000fe200078e0217 */
[----:B------:R-:W-:-:S03]  /*0190*/  CS2R R2, SRZ ;  /* 0x0000000000027805 */ /* 0x000fc6000001ff00 */
[----:B--2---:R-:W-:-:S05]  /*01a0*/  IMAD.WIDE R8, R13, 0x4, R8 ;  /* 0x000000040d087825 */ /* 0x004fca00078e0208 */
[----:B------:R-:W2:Y:S01]  /*01b0*/  @!P0 LDG.E.EL R3, desc[UR4][R8.64] ;  /* 0x0000000408038981 */ /* 0x000ea2000c2e1900 */
[----:B------:R-:W-:Y:S01]  /*01c0*/  CS2R R4, SRZ ;  /* 0x0000000000047805 */ /* 0x000fe2000001ff00 */
[----:B----4-:R-:W-:Y:S02]  /*01d0*/  IMAD.WIDE R16, R0, 0x4, R16 ;  /* 0x0000000400107825 */ /* 0x010fe400078e0210 */
[----:B------:R-:W3:Y:S02]  /*01e0*/  @!P0 LDG.E.EL R2, desc[UR4][R8.64] ;  /* 0x0000000408028981 */ /* 0x000ee4000c2e1900 */
[C---:B-----5:R-:W-:Y:S02]  /*01f0*/  IMAD.WIDE R10, R13.reuse, 0x4, R10 ;  /* 0x000000040d0a7825 */ /* 0x060fe400078e020a */
[----:B------:R4:W5:Y:S02]  /*0200*/  @!P0 LDG.E.64 R6, desc[UR4][R16.64] ;  /* 0x0000000410068981 */ /* 0x000964000c1e1b00 */
[----:B0-----:R-:W-:-:S02]  /*0210*/  IMAD.WIDE R14, R13, 0x4, R14 ;  /* 0x000000040d0e7825 */ /* 0x001fc400078e020e */
[----:B------:R-:W5:Y:S02]  /*0220*/  @!P0 LDG.E.EL R5, desc[UR4][R10.64] ;  /* 0x000000040a058981 */ /* 0x000f64000c2e1900 */
[----:B------:R-:W-:Y:S02]  /*0230*/  IMAD.WIDE R24, R13, 0x4, R24 ;  /* 0x000000040d187825 */ /* 0x000fe400078e0218 */
[----:B------:R-:W3:Y:S02]  /*0240*/  @!P0 LDG.E.EL R4, desc[UR4][R14.64] ;  /* 0x000000040e048981 */ /* 0x000ee4000c2e1900 */
[----:B------:R-:W-:Y:S01]  /*0250*/  IMAD.MOV.U32 R13, RZ, RZ, RZ ;  /* 0x000000ffff0d7224 */ /* 0x000fe200078e00ff */
[----:B------:R-:W-:Y:S01]  /*0260*/  SHF.R.S32.HI R19, RZ, 0x1f, R0 ;  /* 0x0000001fff137819 */ /* 0x000fe20000011400 */
[----:B----4-:R-:W0:Y:S01]  /*0270*/  LDC.64 R16, c[0x0][0x218] ;  /* 0x00008600ff107b82 */ /* 0x010e220000000a00 */
[----:B------:R4:W3:Y:S04]  /*0280*/  @!P0 LDG.E.EL R27, desc[UR4][R14.64] ;  /* 0x000000040e1b8981 */ /* 0x0008e8000c2e1900 */
[----:B------:R-:W3:Y:S01]  /*0290*/  @!P0 LDG.E.EL R13, desc[UR4][R24.64] ;  /* 0x00000004180d8981 */ /* 0x000ee2000c2e1900 */
[----:B------:R-:W-:-:S02]  /*02a0*/  LEA.HI R18, R19, R0, RZ, 0x3 ;  /* 0x0000000013127211 */ /* 0x000fc400078f18ff */
[----:B------:R-:W-:Y:S01]  /*02b0*/  CS2R R8, SRZ ;  /* 0x0000000000087805 */ /* 0x000fe2000001ff00 */
[----:B------:R1:W3:Y:S01]  /*02c0*/  @!P0 LDG.E.EL R26, desc[UR4][R10.64] ;  /* 0x000000040a1a8981 */ /* 0x0002e2000c2e1900 */
[----:B------:R-:W-:Y:S01]  /*02d0*/  SHF.R.S32.HI R19, RZ, 0x3, R18 ;  /* 0x00000003ff137819 */ /* 0x000fe20000011412 */
[----:B----4-:R-:W4:Y:S03]  /*02e0*/  LDC.64 R14, c[0x0][0x270] ;  /* 0x00009c00ff0e7b82 */ /* 0x010f260000000a00 */
[----:B------:R-:W-:-:S04]  /*02f0*/  LEA.HI R12, R19, R19, RZ, 0x3 ;  /* 0x00000013130c7211 */ /* 0x000fc800078f18ff */
[----:B------:R-:W-:Y:S02]  /*0300*/  LOP3.LUT R20, R12, 0xfffffff8, RZ, 0xc0, !PT ;  /* 0xfffffff80c147812 */ /* 0x000fe400078ec0ff */
[----:B-1----:R-:W-:Y:S01]  /*0310*/  CS2R R10, SRZ ;  /* 0x00000000000a7805 */ /* 0x002fe2000001ff00 */
[----:B--2---:R-:W-:-:S04]  /*0320*/  FADD R22, R3, 9.9999997473787516356e-06 ;  /* 0x3727c5ac03167421 */ /* 0x004fc80000000000 */
[----:B------:R-:W1:Y:S01]  /*0330*/  MUFU.SQRT R12, R22 ;  /* 0x00000016000c7308 */ /* 0x000e620000002000 */
[----:B------:R-:W-:Y:S02]  /*0340*/  IADD3 R3, R19, -R20, RZ ;  /* 0x8000001413037210 */ /* 0x000fe40007ffe0ff */
[----:B------:R-:W-:Y:S02]  /*0350*/  CS2R R20, SRZ ;  /* 0x0000000000147805 */ /* 0x000fe4000001ff00 */
[----:B------:R-:W-:Y:S01]  /*0360*/  LOP3.LUT R19, R18, 0xfffffff8, RZ, 0xc0, !PT ;  /* 0xfffffff812137812 */ /* 0x000fe200078ec0ff */
[----:B0-----:R-:W-:-:S05]  /*0370*/  IMAD.WIDE R16, R3, 0x8, R16 ;  /* 0x0000000803107825 */ /* 0x001fca00078e0210 */
[----:B------:R0:W2:Y:S01]  /*0380*/  @!P0 LDG.E.EL.64 R20, desc[UR4][R16.64] ;  /* 0x0000000410148981 */ /* 0x0000a2000c2e1b00 */
[----:B------:R-:W-:Y:S01]  /*0390*/  IMAD.IADD R19, R0, 0x1, -R19 ;  /* 0x0000000100137824 */ /* 0x000fe200078e0a13 */
[C---:B-1----:R-:W-:Y:S02]  /*03a0*/  FSETP.GT.AND P1, PT, R12.reuse, 8.50705917302346158658e+37, PT ;  /* 0x7e8000000c00780b */ /* 0x042fe40003f24000 */
[----:B------:R-:W-:Y:S01]  /*03b0*/  FSETP.GEU.AND P2, PT, R12, 1.175494350822287508e-38, PT ;  /* 0x008000000c00780b */ /* 0x000fe20003f4e000 */
[----:B------:R-:W-:-:S04]  /*03c0*/  IMAD.WIDE R28, R19, 0x8, R28 ;  /* 0x00000008131c7825 */ /* 0x000fc800078e021c */
[----:B------:R-:W-:Y:S01]  /*03d0*/  IMAD.MOV.U32 R22, RZ, RZ, RZ ;  /* 0x000000ffff167224 */ /* 0x000fe200078e00ff */
[----:B------:R-:W2:Y:S05]  /*03e0*/  @!P0 LDG.E.EL.128 R8, desc[UR4][R28.64] ;  /* 0x000000041c088981 */ /* 0x000eaa000c2e1d00 */
[----:B------:R-:W-:Y:S01]  /*03f0*/  @P1 FMUL R12, R12, 0.25 ;  /* 0x3e8000000c0c1820 */ /* 0x000fe20000400000 */
[----:B------:R1:W2:Y:S01]  /*0400*/  @!P0 LDG.E.EL R22, desc[UR4][R24.64] ;  /* 0x0000000418168981 */ /* 0x0002a2000c2e1900 */
[----:B0-----:R-:W-:Y:S02]  /*0410*/  CS2R R16, SRZ ;  /* 0x0000000000107805 */ /* 0x001fe4000001ff00 */
[----:B------:R-:W-:Y:S01]  /*0420*/  @!P2 FMUL R12, R12, 16777216 ;  /* 0x4b8000000c0ca820 */ /* 0x000fe20000400000 */
[----:B----4-:R-:W-:-:S04]  /*0430*/  IMAD.WIDE R14, R3, 0x8, R14 ;  /* 0x00000008030e7825 */ /* 0x010fc800078e020e */
[----:B------:R-:W-:Y:S01]  /*0440*/  IMAD.MOV.U32 R18, RZ, RZ, 0x3e800000 ;  /* 0x3e800000ff127424 */ /* 0x000fe200078e00ff */
[----:B------:R-:W0:Y:S01]  /*0450*/  MUFU.RCP R12, R12 ;  /* 0x0000000c000c7308 */ /* 0x000e220000001000 */
[----:B------:R4:W2:Y:S01]  /*0460*/  @!P0 LDG.E.EL.64 R16, desc[UR4][R14.64] ;  /* 0x000000040e108981 */ /* 0x0008a2000c2e1b00 */
[----:B-1----:R-:W1:Y:S02]  /*0470*/  LDC.64 R24, c[0x0][0x230] ;  /* 0x00008c00ff187b82 */ /* 0x002e640000000a00 */
[----:B------:R-:W-:Y:S01]  /*0480*/  FSEL R29, R18, 1, P1 ;  /* 0x3f800000121d7808 */ /* 0x000fe20000800000 */
[----:B-----5:R-:W-:-:S04]  /*0490*/  FADD R5, -R5, R6 ;  /* 0x0000000605057221 */ /* 0x020fc80000000100 */
[----:B------:R-:W-:-:S04]  /*04a0*/  @!P2 FMUL R29, R29, 16777216 ;  /* 0x4b8000001d1da820 */ /* 0x000fc80000400000 */
[----:B0-----:R-:W-:Y:S01]  /*04b0*/  FMUL R12, R12, R29 ;  /* 0x0000001d0c0c7220 */ /* 0x001fe20000400000 */
[----:B----4-:R-:W-:Y:S01]  /*04c0*/  CS2R R14, SRZ ;  /* 0x00000000000e7805 */ /* 0x010fe2000001ff00 */
[----:B---3--:R-:W-:Y:S01]  /*04d0*/  FADD R2, R2, 9.9999997473787516356e-06 ;  /* 0x3727c5ac02027421 */ /* 0x008fe20000000000 */
[----:B------:R-:W0:Y:S01]  /*04e0*/  LDC.64 R28, c[0x0][0x278] ;  /* 0x00009e00ff1c7b82 */ /* 0x000e220000000a00 */
[----:B------:R-:W-:-:S04]  /*04f0*/  FMUL R6, R5, R12 ;  /* 0x0000000c05067220 */ /* 0x000fc80000400000 */
[----:B------:R-:W-:Y:S01]  /*0500*/  FFMA R4, R6, R4, R13 ;  /* 0x0000000406047223 */ /* 0x000fe2000000000d */
[----:B------:R-:W-:Y:S01]  /*0510*/  CS2R R12, SRZ ;  /* 0x00000000000c7805 */ /* 0x000fe2000001ff00 */
[----:B-1----:R-:W-:-:S05]  /*0520*/  IMAD.WIDE R24, R19, 0x8, R24 ;  /* 0x0000000813187825 */ /* 0x002fca00078e0218 */
[----:B------:R-:W3:Y:S01]  /*0530*/  @!P0 LDG.E.EL.128 R12, desc[UR4][R24.64] ;  /* 0x00000004180c8981 */ /* 0x000ee2000c2e1d00 */
[----:B------:R-:W1:Y:S02]  /*0540*/  MUFU.SQRT R6, R2 ;  /* 0x0000000200067308 */ /* 0x000e640000002000 */
[C---:B-1----:R-:W-:Y:S02]  /*0550*/  FSETP.GT.AND P1, PT, R6.reuse, 8.50705917302346158658e+37, PT ;  /* 0x7e8000000600780b */ /* 0x042fe40003f24000 */
[----:B------:R-:W-:Y:S01]  /*0560*/  FSETP.GEU.AND P2, PT, R6, 1.175494350822287508e-38, PT ;  /* 0x008000000600780b */ /* 0x000fe20003f4e000 */
[----:B------:R-:W-:Y:S01]  /*0570*/  HFMA2.MMA R5, -RZ, RZ, 0, 0 ;  /* 0x00000000ff057435 */ /* 0x000fe200000001ff */
[----:B0-----:R-:W-:-:S09]  /*0580*/  IMAD.WIDE R28, R3, 0x4, R28 ;  /* 0x00000004031c7825 */ /* 0x001fd200078e021c */
[----:B------:R-:W-:Y:S01]  /*0590*/  @P1 FMUL R6, R6, 0.25 ;  /* 0x3e80000006061820 */ /* 0x000fe20000400000 */
[----:B------:R-:W-:Y:S01]  /*05a0*/  IMAD.MOV.U32 R3, RZ, RZ, RZ ;  /* 0x000000ffff037224 */ /* 0x000fe200078e00ff */
[----:B------:R-:W4:Y:S02]  /*05b0*/  @!P0 LDG.E.EL R5, desc[UR4][R28.64] ;  /* 0x000000041c058981 */ /* 0x000f24000c2e1900 */
[----:B------:R-:W-:-:S03]  /*05c0*/  @!P2 FMUL R6, R6, 16777216 ;  /* 0x4b8000000606a820 */ /* 0x000fc60000400000 */
[----:B------:R0:W5:Y:S03]  /*05d0*/  @!P0 LDG.E.EL R3, desc[UR4][R28.64] ;  /* 0x000000041c038981 */ /* 0x000166000c2e1900 */
[----:B------:R-:W1:Y:S01]  /*05e0*/  MUFU.RCP R6, R6 ;  /* 0x0000000600067308 */ /* 0x000e620000001000 */
[----:B0-----:R-:W-:-:S05]  /*05f0*/  FSEL R29, R18, 1, P1 ;  /* 0x3f800000121d7808 */ /* 0x001fca0000800000 */
[----:B------:R-:W-:Y:S01]  /*0600*/  @!P2 FMUL R29, R29, 16777216 ;  /* 0x4b8000001d1da820 */ /* 0x000fe20000400000 */
[----:B------:R-:W-:-:S03]  /*0610*/  FADD R7, -R26, R7 ;  /* 0x000000071a077221 */ /* 0x000fc60000000100 */
[----:B-1----:R-:W-:-:S04]  /*0620*/  FMUL R18, R6, R29 ;  /* 0x0000001d06127220 */ /* 0x002fc80000400000 */
[----:B------:R-:W-:Y:S01]  /*0630*/  FMUL R7, R7, R18 ;  /* 0x0000001207077220 */ /* 0x000fe20000400000 */
[----:B------:R-:W-:Y:S01]  /*0640*/  IMAD.SHL.U32 R23, R23, 0x10, RZ ;  /* 0x0000001017177824 */ /* 0x000fe200078e00ff */
[----:B--2---:R-:W-:-:S04]  /*0650*/  SHF.R.U32.HI R25, RZ, 0x1d, R21 ;  /* 0x0000001dff197819 */ /* 0x004fc80000011615 */
[----:B------:R-:W-:-:S04]  /*0660*/  LOP3.LUT R25, R25, 0x4, RZ, 0xc0, !PT ;  /* 0x0000000419197812 */ /* 0x000fc800078ec0ff */
[----:B------:R-:W-:Y:S02]  /*0670*/  IADD3 R6, P1, R20, R25, RZ ;  /* 0x0000001914067210 */ /* 0x000fe40007f3e0ff */
[----:B------:R-:W-:-:S03]  /*0680*/  SHF.R.U32.HI R2, RZ, 0x1b, R9 ;  /* 0x0000001bff027819 */ /* 0x000fc60000011609 */
[----:B------:R-:W-:Y:S01]  /*0690*/  IMAD.X R21, RZ, RZ, R21, P1 ;  /* 0x000000ffff157224 */ /* 0x000fe200008e0615 */
[----:B------:R-:W-:Y:S02]  /*06a0*/  LEA R25, P2, R8, UR6, 0x2 ;  /* 0x0000000608197c11 */ /* 0x000fe4000f8410ff */
[----:B------:R-:W-:Y:S01]  /*06b0*/  LOP3.LUT R18, R2, 0x10, RZ, 0xc0, !PT ;  /* 0x0000001002127812 */ /* 0x000fe200078ec0ff */
[----:B------:R-:W-:Y:S01]  /*06c0*/  FFMA R2, R7, R27, R22 ;  /* 0x0000001b07027223 */ /* 0x000fe20000000016 */
[C---:B------:R-:W-:Y:S01]  /*06d0*/  SHF.L.U64.HI R7, R6.reuse, 0x4, R21 ;  /* 0x0000000406077819 */ /* 0x040fe20000010215 */
[----:B------:R-:W-:Y:S01]  /*06e0*/  IMAD.SHL.U32 R6, R6, 0x10, RZ ;  /* 0x0000001006067824 */ /* 0x000fe200078e00ff */
[----:B------:R-:W-:Y:S02]  /*06f0*/  LEA.HI.X R9, R8, UR7, R9, 0x2, P2 ;  /* 0x0000000708097c11 */ /* 0x000fe400090f1409 */
[----:B------:R-:W-:Y:S02]  /*0700*/  IADD3 R27, P1, R18, R25, RZ ;  /* 0x00000019121b7210 */ /* 0x000fe40007f3e0ff */
[----:B------:R-:W-:-:S02]  /*0710*/  SHF.R.U32.HI R21, RZ, 0x1b, R11 ;  /* 0x0000001bff157819 */ /* 0x000fc4000001160b */
[----:B------:R-:W-:Y:S02]  /*0720*/  IADD3.X R9, RZ, R9, RZ, P1, !PT ;  /* 0x00000009ff097210 */ /* 0x000fe40000ffe4ff */
[----:B------:R-:W-:Y:S02]  /*0730*/  IADD3 R28, P1, R6, R27, RZ ;  /* 0x0000001b061c7210 */ /* 0x000fe40007f3e0ff */
[----:B------:R-:W-:Y:S02]  /*0740*/  SHF.R.U32.HI R25, RZ, 0x1d, R17 ;  /* 0x0000001dff197819 */ /* 0x000fe40000011611 */
[----:B------:R-:W-:Y:S02]  /*0750*/  LEA R18, P2, R10, UR6, 0x2 ;  /* 0x000000060a127c11 */ /* 0x000fe4000f8410ff */
[----:B------:R-:W-:Y:S01]  /*0760*/  LOP3.LUT R21, R21, 0x10, RZ, 0xc0, !PT ;  /* 0x0000001015157812 */ /* 0x000fe200078ec0ff */
[----:B------:R-:W-:Y:S01]  /*0770*/  IMAD.X R29, R7, 0x1, R9, P1 ;  /* 0x00000001071d7824 */ /* 0x000fe200008e0609 */
[----:B------:R-:W-:-:S02]  /*0780*/  LOP3.LUT R25, R25, 0x4, RZ, 0xc0, !PT ;  /* 0x0000000419197812 */ /* 0x000fc400078ec0ff */
[----:B------:R-:W-:Y:S02]  /*0790*/  LEA.HI.X R8, R10, UR7, R11, 0x2, P2 ;  /* 0x000000070a087c11 */ /* 0x000fe400090f140b */
[----:B------:R-:W-:Y:S02]  /*07a0*/  IADD3 R21, P1, R21, R18, RZ ;  /* 0x0000001215157210 */ /* 0x000fe40007f3e0ff */
[----:B------:R-:W-:Y:S02]  /*07b0*/  CS2R R10, SRZ ;  /* 0x00000000000a7805 */ /* 0x000fe4000001ff00 */
[----:B------:R-:W-:Y:S01]  /*07c0*/  IADD3 R24, P2, R16, R25, RZ ;  /* 0x0000001910187210 */ /* 0x000fe20007f5e0ff */
[----:B------:R-:W-:-:S04]  /*07d0*/  IMAD.WIDE R28, R23, 0x4, R28 ;  /* 0x00000004171c7825 */ /* 0x000fc800078e021c */
[----:B------:R-:W-:Y:S01]  /*07e0*/  IMAD.X R8, RZ, RZ, R8, P1 ;  /* 0x000000ffff087224 */ /* 0x000fe200008e0608 */
[----:B------:R-:W-:Y:S01]  /*07f0*/  IADD3 R16, P1, R21, R6, RZ ;  /* 0x0000000615107210 */ /* 0x000fe20007f3e0ff */
[----:B------:R-:W-:Y:S01]  /*0800*/  IMAD.SHL.U32 R22, R24, 0x10, RZ ;  /* 0x0000001018167824 */ /* 0x000fe200078e00ff */
[----:B------:R0:W2:Y:S01]  /*0810*/  @!P0 LDG.E.EL R11, desc[UR4][R28.64] ;  /* 0x000000041c0b8981 */ /* 0x0000a2000c2e1900 */
[----:B------:R-:W-:Y:S02]  /*0820*/  IADD3.X R25, RZ, R17, RZ, P2, !PT ;  /* 0x00000011ff197210 */ /* 0x000fe400017fe4ff */
[----:B------:R-:W-:Y:S01]  /*0830*/  IMAD.X R17, R8, 0x1, R7, P1 ;  /* 0x0000000108117824 */ /* 0x000fe200008e0607 */
[----:B------:R-:W-:Y:S02]  /*0840*/  IADD3 R26, P1, R22, R27, RZ ;  /* 0x0000001b161a7210 */ /* 0x000fe40007f3e0ff */
[----:B------:R-:W-:Y:S01]  /*0850*/  SHF.L.U64.HI R24, R24, 0x4, R25 ;  /* 0x0000000418187819 */ /* 0x000fe20000010219 */
[----:B0-----:R-:W0:Y:S03]  /*0860*/  LDC.64 R28, c[0x0][0x238] ;  /* 0x00008e00ff1c7b82 */ /* 0x001e260000000a00 */
[----:B------:R-:W-:-:S02]  /*0870*/  IADD3.X R27, R24, R9, RZ, P1, !PT ;  /* 0x00000009181b7210 */ /* 0x000fc40000ffe4ff */
[----:B------:R-:W-:Y:S01]  /*0880*/  IADD3 R20, P1, R22, R21, RZ ;  /* 0x0000001516147210 */ /* 0x000fe20007f3e0ff */
[----:B------:R-:W-:Y:S01]  /*0890*/  IMAD.WIDE R16, R23, 0x4, R16 ;  /* 0x0000000417107825 */ /* 0x000fe200078e0210 */
[----:B---3--:R-:W-:-:S03]  /*08a0*/  SHF.R.U32.HI R18, RZ, 0x1b, R13 ;  /* 0x0000001bff127819 */ /* 0x008fc6000001160d */
[----:B------:R-:W-:Y:S01]  /*08b0*/  IMAD.X R21, R24, 0x1, R8, P1 ;  /* 0x0000000118157824 */ /* 0x000fe200008e0608 */
[C---:B------:R-:W-:Y:S01]  /*08c0*/  LEA R25, P1, R12.reuse, UR6, 0x2 ;  /* 0x000000060c197c11 */ /* 0x040fe2000f8210ff */
[----:B------:R1:W3:Y:S03]  /*08d0*/  @!P0 LDG.E.EL R10, desc[UR4][R16.64] ;  /* 0x00000004100a8981 */ /* 0x0002e6000c2e1900 */
[----:B------:R-:W-:Y:S02]  /*08e0*/  LEA.HI.X R13, R12, UR7, R13, 0x2, P1 ;  /* 0x000000070c0d7c11 */ /* 0x000fe400088f140d */
[----:B------:R-:W-:Y:S01]  /*08f0*/  LOP3.LUT R12, R18, 0x10, RZ, 0xc0, !PT ;  /* 0x00000010120c7812 */ /* 0x000fe200078ec0ff */
[----:B------:R-:W-:Y:S01]  /*0900*/  IMAD.MOV.U32 R9, RZ, RZ, RZ ;  /* 0x000000ffff097224 */ /* 0x000fe200078e00ff */
[----:B-1----:R-:W1:Y:S01]  /*0910*/  LDC.64 R16, c[0x0][0x268] ;  /* 0x00009a00ff107b82 */ /* 0x002e620000000a00 */
[----:B------:R-:W-:Y:S01]  /*0920*/  IMAD.WIDE R26, R23, 0x4, R26 ;  /* 0x00000004171a7825 */ /* 0x000fe200078e021a */
[----:B------:R-:W-:-:S03]  /*0930*/  IADD3 R25, P1, R12, R25, RZ ;  /* 0x000000190c197210 */ /* 0x000fc60007f3e0ff */
[----:B0-----:R-:W-:Y:S01]  /*0940*/  IMAD.WIDE R28, R19, 0x4, R28 ;  /* 0x00000004131c7825 */ /* 0x001fe200078e021c */
[----:B------:R-:W-:Y:S01]  /*0950*/  CS2R R18, SRZ ;  /* 0x0000000000127805 */ /* 0x000fe2000001ff00 */
[----:B------:R0:W2:Y:S01]  /*0960*/  @!P0 LDG.E.EL R9, desc[UR4][R26.64] ;  /* 0x000000041a098981 */ /* 0x0000a2000c2e1900 */
[----:B------:R-:W-:-:S04]  /*0970*/  MOV R8, RZ ;  /* 0x000000ff00087202 */ /* 0x000fc80000000f00 */
[----:B------:R4:W2:Y:S01]  /*0980*/  @!P0 LDG.E.EL.64 R18, desc[UR4][R28.64] ;  /* 0x000000041c128981 */ /* 0x0008a2000c2e1b00 */
[----:B0-----:R-:W-:Y:S01]  /*0990*/  IMAD.X R26, RZ, RZ, R13, P1 ;  /* 0x000000ffff1a7224 */ /* 0x001fe200008e060d */
[----:B------:R-:W-:Y:S02]  /*09a0*/  IADD3 R12, P1, R25, R6, RZ ;  /* 0x00000006190c7210 */ /* 0x000fe40007f3e0ff */
[----:B----4-:R-:W-:-:S03]  /*09b0*/  SHF.R.U32.HI R28, RZ, 0x1b, R15 ;  /* 0x0000001bff1c7819 */ /* 0x010fc6000001160f */
[----:B------:R-:W-:Y:S01]  /*09c0*/  IMAD.X R13, R26, 0x1, R7, P1 ;  /* 0x000000011a0d7824 */ /* 0x000fe200008e0607 */
[----:B------:R-:W-:Y:S01]  /*09d0*/  LEA R29, P1, R14, UR6, 0x2 ;  /* 0x000000060e1d7c11 */ /* 0x000fe2000f8210ff */
[----:B------:R-:W-:Y:S01]  /*09e0*/  IMAD.WIDE R20, R23, 0x4, R20 ;  /* 0x0000000417147825 */ /* 0x000fe200078e0214 */
[----:B------:R-:W-:Y:S02]  /*09f0*/  LOP3.LUT R28, R28, 0x10, RZ, 0xc0, !PT ;  /* 0x000000101c1c7812 */ /* 0x000fe400078ec0ff */
[----:B------:R-:W-:Y:S02]  /*0a00*/  LEA.HI.X R14, R14, UR7, R15, 0x2, P1 ;  /* 0x000000070e0e7c11 */ /* 0x000fe400088f140f */
[----:B------:R-:W-:Y:S01]  /*0a10*/  IADD3 R29, P1, R28, R29, RZ ;  /* 0x0000001d1c1d7210 */ /* 0x000fe20007f3e0ff */
[----:B------:R0:W4:Y:S01]  /*0a20*/  @!P0 LDG.E.EL R8, desc[UR4][R20.64] ;  /* 0x0000000414088981 */ /* 0x000122000c2e1900 */
[----:B-1----:R-:W-:Y:S01]  /*0a30*/  IMAD.WIDE R16, R0, 0x4, R16 ;  /* 0x0000000400107825 */ /* 0x002fe200078e0210 */
[----:B------:R-:W-:-:S03]  /*0a40*/  HFMA2.MMA R27, -RZ, RZ, 0, 0 ;  /* 0x00000000ff1b7435 */ /* 0x000fc600000001ff */
[----:B------:R-:W-:Y:S01]  /*0a50*/  IMAD.X R28, RZ, RZ, R14, P1 ;  /* 0x000000ffff1c7224 */ /* 0x000fe200008e060e */
[----:B------:R-:W-:Y:S02]  /*0a60*/  IADD3 R14, P2, R22, R25, RZ ;  /* 0x00000019160e7210 */ /* 0x000fe40007f5e0ff */
[----:B0-----:R-:W-:Y:S01]  /*0a70*/  CS2R R20, SRZ ;  /* 0x0000000000147805 */ /* 0x001fe2000001ff00 */
[----:B------:R-:W-:Y:S01]  /*0a80*/  IMAD.WIDE R12, R23, 0x4, R12 ;  /* 0x00000004170c7825 */ /* 0x000fe200078e020c */
[----:B------:R-:W-:Y:S02]  /*0a90*/  IADD3 R6, P1, R29, R6, RZ ;  /* 0x000000061d067210 */ /* 0x000fe40007f3e0ff */
[----:B------:R-:W-:Y:S02]  /*0aa0*/  IADD3.X R15, R24, R26, RZ, P2, !PT ;  /* 0x0000001a180f7210 */ /* 0x000fe400017fe4ff */
[----:B------:R0:W2:Y:S01]  /*0ab0*/  @!P0 LDG.E.64 R20, desc[UR4][R16.64] ;  /* 0x0000000410148981 */ /* 0x0000a2000c1e1b00 */
[----:B------:R-:W-:-:S03]  /*0ac0*/  IMAD.X R7, R28, 0x1, R7, P1 ;  /* 0x000000011c077824 */ /* 0x000fc600008e0607 */
[----:B------:R1:W2:Y:S01]  /*0ad0*/  @!P0 LDG.E.EL R27, desc[UR4][R12.64] ;  /* 0x000000040c1b8981 */ /* 0x0002a2000c2e1900 */
[----:B0-----:R-:W-:Y:S01]  /*0ae0*/  IADD3 R16, P3, R22, R29, RZ ;  /* 0x0000001d16107210 */ /* 0x001fe20007f7e0ff */
[----:B------:R-:W-:-:S04]  /*0af0*/  IMAD.WIDE R14, R23, 0x4, R14 ;  /* 0x00000004170e7825 */ /* 0x000fc800078e020e */
[----:B------:R-:W-:Y:S02]  /*0b00*/  IMAD.X R17, R24, 0x1, R28, P3 ;  /* 0x0000000118117824 */ /* 0x000fe400018e061c */
[----:B-1----:R-:W-:Y:S01]  /*0b10*/  IMAD.MOV.U32 R12, RZ, RZ, RZ ;  /* 0x000000ffff0c7224 */ /* 0x002fe200078e00ff */
[----:B------:R-:W-:Y:S01]  /*0b20*/  MOV R13, RZ ;  /* 0x000000ff000d7202 */ /* 0x000fe20000000f00 */
[----:B------:R-:W-:Y:S02]  /*0b30*/  IMAD.MOV.U32 R25, RZ, RZ, RZ ;  /* 0x000000ffff197224 */ /* 0x000fe400078e00ff */
[C---:B------:R-:W-:Y:S02]  /*0b40*/  IMAD.WIDE R6, R23.reuse, 0x4, R6 ;  /* 0x0000000417067825 */ /* 0x040fe400078e0206 */
[----:B------:R-:W3:Y:S02]  /*0b50*/  @!P0 LDG.E.EL R12, desc[UR4][R14.64] ;  /* 0x000000040e0c8981 */ /* 0x000ee4000c2e1900 */
[----:B------:R-:W-:-:S02]  /*0b60*/  IMAD.WIDE R16, R23, 0x4, R16 ;  /* 0x0000000417107825 */ /* 0x000fc400078e0210 */
[----:B------:R-:W4:Y:S01]  /*0b70*/  @!P0 LDG.E.EL R13, desc[UR4][R6.64] ;  /* 0x00000004060d8981 */ /* 0x000f22000c2e1900 */
[----:B------:R-:W0:Y:S03]  /*0b80*/  LDC.64 R22, c[0x0][0x210] ;  /* 0x00008400ff167b82 */ /* 0x000e260000000a00 */
[----:B------:R-:W5:Y:S01]  /*0b90*/  @!P0 LDG.E.EL R25, desc[UR4][R16.64] ;  /* 0x0000000410198981 */ /* 0x000f62000c2e1900 */
[----:B------:R-:W-:Y:S01]  /*0ba0*/  FADD R2, RZ, R2 ;  /* 0x00000002ff027221 */ /* 0x000fe20000000000 */
[----:B0-----:R-:W-:-:S04]  /*0bb0*/  IMAD.WIDE R22, R0, 0x4, R22 ;  /* 0x0000000400167825 */ /* 0x001fc800078e0216 */
[----:B--2---:R-:W-:-:S04]  /*0bc0*/  FADD R24, R27, -R11 ;  /* 0x8000000b1b187221 */ /* 0x004fc80000000000 */
[----:B------:R-:W-:Y:S01]  /*0bd0*/  FFMA R24, R24, R18, R11 ;  /* 0x0000001218187223 */ /* 0x000fe2000000000b */
[----:B---3--:R-:W-:Y:S01]  /*0be0*/  FADD R12, R12, -R9 ;  /* 0x800000090c0c7221 */ /* 0x008fe20000000000 */
[----:B----4-:R-:W-:-:S03]  /*0bf0*/  FADD R13, R13, -R10 ;  /* 0x8000000a0d0d7221 */ /* 0x010fc60000000000 */
[----:B------:R-:W-:Y:S01]  /*0c00*/  FFMA R11, R12, R18, R9 ;  /* 0x000000120c0b7223 */ /* 0x000fe20000000009 */
[----:B-----5:R-:W-:Y:S01]  /*0c10*/  FADD R25, R25, -R8 ;  /* 0x8000000819197221 */ /* 0x020fe20000000000 */
[-C--:B------:R-:W-:Y:S01]  /*0c20*/  FFMA R10, R13, R19.reuse, R10 ;  /* 0x000000130d0a7223 */ /* 0x080fe2000000000a */
[----:B------:R-:W-:Y:S01]  /*0c30*/  FADD R9, RZ, R4 ;  /* 0x00000004ff097221 */ /* 0x000fe20000000000 */
[----:B------:R-:W-:Y:S01]  /*0c40*/  FADD R11, -R24, R11 ;  /* 0x0000000b180b7221 */ /* 0x000fe20000000100 */
[----:B------:R-:W-:Y:S02]  /*0c50*/  FFMA R25, R25, R19, R8 ;  /* 0x0000001319197223 */ /* 0x000fe40000000008 */
[----:B------:R-:W-:Y:S01]  /*0c60*/  FADD R20, R9, R20 ;  /* 0x0000001409147221 */ /* 0x000fe20000000000 */
[----:B------:R-:W-:Y:S01]  /*0c70*/  FFMA R5, R11, R5, R24 ;  /* 0x000000050b057223 */ /* 0x000fe20000000018 */
[----:B------:R-:W-:Y:S01]  /*0c80*/  FADD R25, -R10, R25 ;  /* 0x000000190a197221 */ /* 0x000fe20000000100 */
[----:B------:R-:W-:-:S03]  /*0c90*/  FADD R4, R2, R21 ;  /* 0x0000001502047221 */ /* 0x000fc60000000000 */
[----:B------:R-:W-:Y:S01]  /*0ca0*/  FFMA R3, R25, R3, R10 ;  /* 0x0000000319037223 */ /* 0x000fe2000000000a */
[C---:B------:R-:W-:Y:S01]  /*0cb0*/  FSETP.GEU.AND P1, PT, R20.reuse, -R5, PT ;  /* 0x800000051400720b */ /* 0x040fe20003f2e000 */
[----:B------:R-:W-:Y:S02]  /*0cc0*/  FADD R5, R20, R5 ;  /* 0x0000000514057221 */ /* 0x000fe40000000000 */
[C---:B------:R-:W-:Y:S01]  /*0cd0*/  FADD R2, R4.reuse, R3 ;  /* 0x0000000304027221 */ /* 0x040fe20000000000 */
[----:B------:R-:W-:Y:S02]  /*0ce0*/  FSETP.GEU.AND P2, PT, R4, -R3, PT ;  /* 0x800000030400720b */ /* 0x000fe40003f4e000 */
[----:B------:R-:W-:Y:S02]  /*0cf0*/  FSEL R4, R5, RZ, P1 ;  /* 0x000000ff05047208 */ /* 0x000fe40000800000 */
[----:B------:R-:W-:Y:S01]  /*0d00*/  FSEL R5, R2, RZ, P2 ;  /* 0x000000ff02057208 */ /* 0x000fe20001000000 */
[----:B------:R-:W-:Y:S08]  /*0d10*/  @P0 EXIT ;  /* 0x000000000000094d */ /* 0x000ff00003800000 */
[----:B------:R-:W-:Y:S01]  /*0d20*/  STG.E.64 desc[UR4][R22.64], R4 ;  /* 0x0000000416007986 */ /* 0x000fe2000c101b04 */
[----:B------:R-:W-:Y:S05]  /*0d30*/  EXIT ;  /* 0x000000000000794d */ /* 0x000fea0003800000 */
.L_x_0:
[----:B------:R-:W-:-:S00]  /*0d40*/  BRA `(.L_x_0) ;  /* 0xfffffffc00fc7947 */ /* 0x000fc0000383ffff */
[----:B------:R-:W-:-:S00]  /*0d50*/  NOP ;  /* 0x0000000000007918 */ /* 0x000fc00000000000 */
        /* <DEDUP_REMOVED lines=10> */
.L_x_1:


//--------------------- .nv.global.init           --------------------------
	.section	.nv.global.init,"aw",@progbits
.nv.global.init:
	.type		_$_str,@object
	.size		_$_str,(_$_str_$_2 - _$_str)
_$_str:
        /*0000*/ 	.byte	0x5f, 0x5f, 0x43, 0x55, 0x44, 0x41, 0x5f, 0x46, 0x54, 0x5a, 0x00
	.type		_$_str_$_2,@object
	.size		_$_str_$_2,(.L_1 - _$_str_$_2)
_$_str_$_2:
        /*000b*/ 	.byte	0x5f, 0x5f, 0x43, 0x55, 0x44, 0x41, 0x5f, 0x50, 0x52, 0x45, 0x43, 0x5f, 0x53, 0x51, 0x52, 0x54
        /*001b*/ 	.byte	0x00
.L_1:


//--------------------- .nv.constant0.triton_poi_fused__native_batch_norm_legit_no_training__unsafe_index_add_mul_relu_sub_25 --------------------------
	.section	.nv.constant0.triton_poi_fused__native_batch_norm_legit_no_training__unsafe_index_add_mul_relu_sub_25,"a",@progbits
	.sectionflags	@""
	.align	4
.nv.constant0.triton_poi_fused__native_batch_norm_legit_no_training__unsafe_index_add_mul_relu_sub_25:
	.zero		644
